	.headerflags	@"EF_CUDA_TEXMODE_UNIFIED EF_CUDA_64BIT_ADDRESS EF_CUDA_ACCELERATORS EF_CUDA_SM90 EF_CUDA_VIRTUAL_SM(EF_CUDA_SM90)"
	.elftype	@"ET_EXEC"


//--------------------- .nv.info                  --------------------------
	.section	.nv.info,"",@"SHT_CUDA_INFO"
	.align	4


	//----- nvinfo : EIATTR_REGCOUNT
	.align		4
        /*0000*/ 	.byte	0x04, 0x2f
        /*0002*/ 	.short	(.L_1 - .L_0)
	.align		4
.L_0:
        /*0004*/ 	.word	index@(triton_poi_fused_1)
        /*0008*/ 	.word	0x0000001c


	//----- nvinfo : EIATTR_MIN_STACK_SIZE
	.align		4
.L_1:
        /*000c*/ 	.byte	0x04, 0x12
        /*000e*/ 	.short	(.L_3 - .L_2)
	.align		4
.L_2:
        /*0010*/ 	.word	index@(triton_poi_fused_1)
        /*0014*/ 	.word	0x00000000


	//----- nvinfo : EIATTR_FRAME_SIZE
	.align		4
.L_3:
        /*0018*/ 	.byte	0x04, 0x11
        /*001a*/ 	.short	(.L_5 - .L_4)
	.align		4
.L_4:
        /*001c*/ 	.word	index@(triton_poi_fused_1)
        /*0020*/ 	.word	0x00000000


	//----- nvinfo : EIATTR_MIN_STACK_SIZE
	.align		4
.L_5:
        /*0024*/ 	.byte	0x04, 0x12
        /*0026*/ 	.short	(.L_7 - .L_6)
	.align		4
.L_6:
        /*0028*/ 	.word	index@(triton_poi_fused_1)
        /*002c*/ 	.word	0x00000000
.L_7:


//--------------------- .nv.info.triton_poi_fused_1 --------------------------
	.section	.nv.info.triton_poi_fused_1,"",@"SHT_CUDA_INFO"
	.sectionflags	@""
	.align	4


	//----- nvinfo : EIATTR_CUDA_API_VERSION
	.align		4
        /*0000*/ 	.byte	0x04, 0x37
        /*0002*/ 	.short	(.L_9 - .L_8)
.L_8:
        /*0004*/ 	.word	0x0000007c


	//----- nvinfo : EIATTR_KPARAM_INFO
	.align		4
.L_9:
        /*0008*/ 	.byte	0x04, 0x17
        /*000a*/ 	.short	(.L_11 - .L_10)
.L_10:
        /*000c*/ 	.word	0x00000000
        /*0010*/ 	.short	0x0003
        /*0012*/ 	.short	0x0014
        /*0014*/ 	.byte	0x00, 0xf0, 0x11, 0x00


	//----- nvinfo : EIATTR_KPARAM_INFO
	.align		4
.L_11:
        /*0018*/ 	.byte	0x04, 0x17
        /*001a*/ 	.short	(.L_13 - .L_12)
.L_12:
        /*001c*/ 	.word	0x00000000
        /*0020*/ 	.short	0x0002
        /*0022*/ 	.short	0x0010
        /*0024*/ 	.byte	0x00, 0xf0, 0x11, 0x00


	//----- nvinfo : EIATTR_KPARAM_INFO
	.align		4
.L_13:
        /*0028*/ 	.byte	0x04, 0x17
        /*002a*/ 	.short	(.L_15 - .L_14)
.L_14:
        /*002c*/ 	.word	0x00000000
        /*0030*/ 	.short	0x0001
        /*0032*/ 	.short	0x0008
        /*0034*/ 	.byte	0x00, 0xf4, 0x21, 0x00


	//----- nvinfo : EIATTR_KPARAM_INFO
	.align		4
.L_15:
        /*0038*/ 	.byte	0x04, 0x17
        /*003a*/ 	.short	(.L_17 - .L_16)
.L_16:
        /*003c*/ 	.word	0x00000000
        /*0040*/ 	.short	0x0000
        /*0042*/ 	.short	0x0000
        /*0044*/ 	.byte	0x00, 0xf4, 0x21, 0x00


	//----- nvinfo : EIATTR_SPARSE_MMA_MASK
	.align		4
.L_17:
        /*0048*/ 	.byte	0x03, 0x50
        /*004a*/ 	.short	0x0000


	//----- nvinfo : EIATTR_MAXREG_COUNT
	.align		4
        /*004c*/ 	.byte	0x03, 0x1b
        /*004e*/ 	.short	0x00ff


	//----- nvinfo : EIATTR_EXIT_INSTR_OFFSETS
	.align		4
        /*0050*/ 	.byte	0x04, 0x1c
        /*0052*/ 	.short	(.L_19 - .L_18)


	//   ....[0]....
.L_18:
        /*0054*/ 	.word	0x00000740


	//   ....[1]....
        /*0058*/ 	.word	0x00000790


	//----- nvinfo : EIATTR_REQNTID
	.align		4
.L_19:
        /*005c*/ 	.byte	0x04, 0x10
        /*005e*/ 	.short	(.L_21 - .L_20)
.L_20:
        /*0060*/ 	.word	0x00000080
        /*0064*/ 	.word	0x00000001
        /*0068*/ 	.word	0x00000001


	//----- nvinfo : EIATTR_CBANK_PARAM_SIZE
	.align		4
.L_21:
        /*006c*/ 	.byte	0x03, 0x19
        /*006e*/ 	.short	0x0018


	//----- nvinfo : EIATTR_PARAM_CBANK
	.align		4
        /*0070*/ 	.byte	0x04, 0x0a
        /*0072*/ 	.short	(.L_23 - .L_22)
	.align		4
.L_22:
        /*0074*/ 	.word	index@(.nv.constant0.triton_poi_fused_1)
        /*0078*/ 	.short	0x0210
        /*007a*/ 	.short	0x0018


	//----- nvinfo : EIATTR_SW_WAR
	.align		4
.L_23:
        /*007c*/ 	.byte	0x04, 0x36
        /*007e*/ 	.short	(.L_25 - .L_24)
.L_24:
        /*0080*/ 	.word	0x00000008
.L_25:


//--------------------- .nv.callgraph             --------------------------
	.section	.nv.callgraph,"",@"SHT_CUDA_CALLGRAPH"
	.align	4
	.sectionentsize	8
	.align		4
        /*0000*/ 	.word	0x00000000
	.align		4
        /*0004*/ 	.word	0xffffffff
	.align		4
        /*0008*/ 	.word	0x00000000
	.align		4
        /*000c*/ 	.word	0xfffffffe
	.align		4
        /*0010*/ 	.word	0x00000000
	.align		4
        /*0014*/ 	.word	0xfffffffd
	.align		4
        /*0018*/ 	.word	0x00000000
	.align		4
        /*001c*/ 	.word	0xfffffffc


//--------------------- .text.triton_poi_fused_1  --------------------------
	.section	.text.triton_poi_fused_1,"ax",@progbits
	.sectionflags	@"SHF_BARRIERS=1"
	.align	128
        .global         triton_poi_fused_1
        .type           triton_poi_fused_1,@function
        .size           triton_poi_fused_1,(.L_x_1 - triton_poi_fused_1)
        .other          triton_poi_fused_1,@"STO_CUDA_ENTRY STV_DEFAULT"
triton_poi_fused_1:
.text.triton_poi_fused_1:
[----:B------:R-:W0:Y:S01]  /*0000*/  LDC R1, c[0x0][0x28] ;  /* 0x00000a00ff017b82 */ /* 0x000e220000000800 */
[----:B------:R-:W1:Y:S07]  /*0010*/  S2R R15, SR_TID.X ;  /* 0x00000000000f7919 */ /* 0x000e6e0000002100 */
[----:B------:R-:W2:Y:S01]  /*0020*/  S2UR UR4, SR_CTAID.Y ;  /* 0x00000000000479c3 */ /* 0x000ea20000002600 */
[----:B------:R-:W-:Y:S01]  /*0030*/  CS2R R18, SRZ ;  /* 0x0000000000127805 */ /* 0x000fe2000001ff00 */
[----:B------:R-:W-:Y:S01]  /*0040*/  ULDC.64 UR6, c[0x0][0x208] ;  /* 0x0000820000067ab9 */ /* 0x000fe20000000a00 */
[----:B------:R-:W2:Y:S01]  /*0050*/  S2R R14, SR_CTAID.Z ;  /* 0x00000000000e7919 */ /* 0x000ea20000002700 */
[----:B------:R-:W3:Y:S04]  /*0060*/  S2R R4, SR_CTAID.X ;  /* 0x0000000000047919 */ /* 0x000ee80000002500 */
[----:B------:R-:W2:Y:S08]  /*0070*/  LDC R3, c[0x0][0x10] ;  /* 0x00000400ff037b82 */ /* 0x000eb00000000800 */
[----:B------:R-:W4:Y:S01]  /*0080*/  LDC.64 R16, c[0x0][0x210] ;  /* 0x00008400ff107b82 */ /* 0x000f220000000a00 */
[----:B-1----:R-:W-:-:S02]  /*0090*/  SHF.R.U32.HI R2, RZ, 0x2, R15 ;  /* 0x00000002ff027819 */ /* 0x002fc4000001160f */
[----:B------:R-:W-:Y:S01]  /*00a0*/  LOP3.LUT R0, R15, 0x40, RZ, 0xc0, !PT ;  /* 0x000000400f007812 */ /* 0x000fe200078ec0ff */
[----:B--2---:R-:W-:Y:S01]  /*00b0*/  IMAD R14, R14, R3, UR4 ;  /* 0x000000040e0e7e24 */ /* 0x004fe2000f8e0203 */
[----:B------:R-:W-:Y:S02]  /*00c0*/  SGXT.U32 R2, R2, 0x4 ;  /* 0x000000040202781a */ /* 0x000fe40000000000 */
[----:B------:R-:W-:Y:S01]  /*00d0*/  SHF.R.U32.HI R3, RZ, 0x2, R0 ;  /* 0x00000002ff037819 */ /* 0x000fe20000011600 */
[----:B---3--:R-:W-:-:S03]  /*00e0*/  IMAD.SHL.U32 R0, R4, 0x4, RZ ;  /* 0x0000000404007824 */ /* 0x008fc600078e00ff */
[----:B------:R-:W-:Y:S01]  /*00f0*/  LOP3.LUT R3, R2, R3, RZ, 0xfc, !PT ;  /* 0x0000000302037212 */ /* 0x000fe200078efcff */
[----:B------:R-:W-:Y:S01]  /*0100*/  IMAD.SHL.U32 R2, R14, 0x100, RZ ;  /* 0x000001000e027824 */ /* 0x000fe200078e00ff */
[----:B------:R-:W-:-:S04]  /*0110*/  LOP3.LUT R5, R0, 0x3, R15, 0xf8, !PT ;  /* 0x0000000300057812 */ /* 0x000fc800078ef80f */
[----:B------:R-:W-:Y:S02]  /*0120*/  LOP3.LUT R4, R2, R3, RZ, 0xfc, !PT ;  /* 0x0000000302047212 */ /* 0x000fe400078efcff */
[----:B------:R-:W-:Y:S02]  /*0130*/  ISETP.GE.AND P0, PT, R5, 0x3, PT ;  /* 0x000000030500780c */ /* 0x000fe40003f06270 */
[----:B------:R-:W-:Y:S01]  /*0140*/  LOP3.LUT R6, R2, 0x20, R3, 0xfe, !PT ;  /* 0x0000002002067812 */ /* 0x000fe200078efe03 */
[----:B------:R-:W-:Y:S01]  /*0150*/  IMAD R7, R4, 0x3, R5 ;  /* 0x0000000304077824 */ /* 0x000fe200078e0205 */
[----:B------:R-:W-:Y:S02]  /*0160*/  LOP3.LUT R8, R2, 0x60, R3, 0xfe, !PT ;  /* 0x0000006002087812 */ /* 0x000fe400078efe03 */
[----:B------:R-:W-:Y:S01]  /*0170*/  ISETP.LT.AND P2, PT, R6, 0x24000, !P0 ;  /* 0x000240000600780c */ /* 0x000fe20004741270 */
[----:B------:R-:W-:Y:S01]  /*0180*/  VIADD R9, R7, 0x60 ;  /* 0x0000006007097836 */ /* 0x000fe20000000000 */
[----:B------:R-:W-:-:S02]  /*0190*/  LOP3.LUT R6, R2, 0x40, R3, 0xfe, !PT ;  /* 0x0000004002067812 */ /* 0x000fc400078efe03 */
[----:B------:R-:W-:Y:S02]  /*01a0*/  LOP3.LUT R10, R2, 0x80, R3, 0xfe, !PT ;  /* 0x00000080020a7812 */ /* 0x000fe400078efe03 */
[----:B------:R-:W-:Y:S02]  /*01b0*/  LOP3.LUT R11, R2, 0xa0, R3, 0xfe, !PT ;  /* 0x000000a0020b7812 */ /* 0x000fe400078efe03 */
[----:B------:R-:W-:Y:S02]  /*01c0*/  LOP3.LUT R12, R2, 0xc0, R3, 0xfe, !PT ;  /* 0x000000c0020c7812 */ /* 0x000fe400078efe03 */
[----:B------:R-:W-:Y:S01]  /*01d0*/  LOP3.LUT R5, R2, 0xe0, R3, 0xfe, !PT ;  /* 0x000000e002057812 */ /* 0x000fe200078efe03 */
[----:B----4-:R-:W-:Y:S01]  /*01e0*/  IMAD.WIDE R2, R9, 0x4, R16 ;  /* 0x0000000409027825 */ /* 0x010fe200078e0210 */
[----:B------:R-:W-:Y:S02]  /*01f0*/  ISETP.LT.AND P1, PT, R4, 0x24000, !P0 ;  /* 0x000240000400780c */ /* 0x000fe40004721270 */
[----:B------:R-:W-:-:S02]  /*0200*/  ISETP.LT.AND P6, PT, R6, 0x24000, !P0 ;  /* 0x000240000600780c */ /* 0x000fc400047c1270 */
[----:B------:R1:W2:Y:S01]  /*0210*/  @P2 LDG.E.EL R18, desc[UR6][R2.64] ;  /* 0x0000000602122981 */ /* 0x0002a2000c2e1900 */
[----:B------:R-:W-:Y:S02]  /*0220*/  ISETP.LT.AND P5, PT, R8, 0x24000, !P0 ;  /* 0x000240000800780c */ /* 0x000fe400047a1270 */
[----:B------:R-:W-:Y:S02]  /*0230*/  ISETP.LT.AND P4, PT, R10, 0x24000, !P0 ;  /* 0x000240000a00780c */ /* 0x000fe40004781270 */
[----:B------:R-:W-:Y:S02]  /*0240*/  ISETP.LT.AND P3, PT, R11, 0x24000, !P0 ;  /* 0x000240000b00780c */ /* 0x000fe40004761270 */
[----:B------:R-:W-:Y:S02]  /*0250*/  ISETP.LT.AND P2, PT, R12, 0x24000, !P0 ;  /* 0x000240000c00780c */ /* 0x000fe40004741270 */
[----:B------:R-:W-:Y:S01]  /*0260*/  ISETP.LT.AND P0, PT, R5, 0x24000, !P0 ;  /* 0x000240000500780c */ /* 0x000fe20004701270 */
[----:B------:R-:W-:-:S02]  /*0270*/  VIADD R5, R7, 0x1e0 ;  /* 0x000001e007057836 */ /* 0x000fc40000000000 */
[C---:B------:R-:W-:Y:S02]  /*0280*/  VIADD R13, R7.reuse, 0xc0 ;  /* 0x000000c0070d7836 */ /* 0x040fe40000000000 */
[C---:B------:R-:W-:Y:S02]  /*0290*/  VIADD R11, R7.reuse, 0x120 ;  /* 0x00000120070b7836 */ /* 0x040fe40000000000 */
[C---:B------:R-:W-:Y:S02]  /*02a0*/  VIADD R9, R7.reuse, 0x180 ;  /* 0x0000018007097836 */ /* 0x040fe40000000000 */
[C---:B------:R-:W-:Y:S02]  /*02b0*/  VIADD R21, R7.reuse, 0x240 ;  /* 0x0000024007157836 */ /* 0x040fe40000000000 */
[----:B------:R-:W-:Y:S02]  /*02c0*/  VIADD R23, R7, 0x2a0 ;  /* 0x000002a007177836 */ /* 0x000fe40000000000 */
[----:B-1----:R-:W-:Y:S01]  /*02d0*/  IMAD.WIDE R2, R5, 0x4, R16 ;  /* 0x0000000405027825 */ /* 0x002fe200078e0210 */
[----:B------:R-:W-:-:S03]  /*02e0*/  CS2R R24, SRZ ;  /* 0x0000000000187805 */ /* 0x000fc6000001ff00 */
[----:B------:R-:W-:-:S04]  /*02f0*/  IMAD.WIDE R6, R7, 0x4, R16 ;  /* 0x0000000407067825 */ /* 0x000fc800078e0210 */
[--C-:B------:R-:W-:Y:S01]  /*0300*/  IMAD.WIDE R12, R13, 0x4, R16.reuse ;  /* 0x000000040d0c7825 */ /* 0x100fe200078e0210 */
[----:B------:R-:W3:Y:S03]  /*0310*/  @P1 LDG.E.EL R24, desc[UR6][R6.64] ;  /* 0x0000000606181981 */ /* 0x000ee6000c2e1900 */
[----:B------:R-:W-:-:S04]  /*0320*/  IMAD.WIDE R10, R11, 0x4, R16 ;  /* 0x000000040b0a7825 */ /* 0x000fc800078e0210 */
[--C-:B------:R-:W-:Y:S01]  /*0330*/  IMAD.WIDE R8, R9, 0x4, R16.reuse ;  /* 0x0000000409087825 */ /* 0x100fe200078e0210 */
[----:B------:R-:W4:Y:S03]  /*0340*/  @P5 LDG.E.EL R19, desc[UR6][R10.64] ;  /* 0x000000060a135981 */ /* 0x000f26000c2e1900 */
[----:B------:R-:W-:Y:S01]  /*0350*/  IMAD.WIDE R4, R21, 0x4, R16 ;  /* 0x0000000415047825 */ /* 0x000fe200078e0210 */
[----:B------:R-:W-:-:S03]  /*0360*/  CS2R R20, SRZ ;  /* 0x0000000000147805 */ /* 0x000fc6000001ff00 */
[----:B------:R-:W-:Y:S01]  /*0370*/  IMAD.WIDE R16, R23, 0x4, R16 ;  /* 0x0000000417107825 */ /* 0x000fe200078e0210 */
[----:B------:R-:W-:Y:S02]  /*0380*/  CS2R R22, SRZ ;  /* 0x0000000000167805 */ /* 0x000fe4000001ff00 */
[----:B------:R1:W5:Y:S04]  /*0390*/  @P6 LDG.E.EL R20, desc[UR6][R12.64] ;  /* 0x000000060c146981 */ /* 0x000368000c2e1900 */
[----:B------:R-:W5:Y:S04]  /*03a0*/  @P4 LDG.E.EL R21, desc[UR6][R8.64] ;  /* 0x0000000608154981 */ /* 0x000f68000c2e1900 */
[----:B------:R1:W5:Y:S04]  /*03b0*/  @P3 LDG.E.EL R22, desc[UR6][R2.64] ;  /* 0x0000000602163981 */ /* 0x000368000c2e1900 */
[----:B------:R1:W5:Y:S04]  /*03c0*/  @P2 LDG.E.EL R23, desc[UR6][R4.64] ;  /* 0x0000000604172981 */ /* 0x000368000c2e1900 */
[----:B------:R-:W5:Y:S01]  /*03d0*/  @P0 LDG.E.EL R25, desc[UR6][R16.64] ;  /* 0x0000000610190981 */ /* 0x000f62000c2e1900 */
[----:B-1----:R-:W1:Y:S01]  /*03e0*/  S2R R13, SR_TID.X ;  /* 0x00000000000d7919 */ /* 0x002e620000002100 */
[----:B------:R-:W1:Y:S01]  /*03f0*/  S2UR UR5, SR_CgaCtaId ;  /* 0x00000000000579c3 */ /* 0x000e620000008800 */
[----:B------:R-:W-:Y:S01]  /*0400*/  UMOV UR4, 0x400 ;  /* 0x0000040000047882 */ /* 0x000fe20000000000 */
[----:B-1----:R-:W-:-:S02]  /*0410*/  SHF.R.U32.HI R11, RZ, 0x2, R13 ;  /* 0x00000002ff0b7819 */ /* 0x002fc4000001160d */
[C---:B------:R-:W-:Y:S01]  /*0420*/  LOP3.LUT R10, R13.reuse, 0x40, RZ, 0xc0, !PT ;  /* 0x000000400d0a7812 */ /* 0x040fe200078ec0ff */
[----:B0-----:R-:W-:Y:S01]  /*0430*/  IMAD.SHL.U32 R2, R13, 0x100, RZ ;  /* 0x000001000d027824 */ /* 0x001fe200078e00ff */
[----:B------:R-:W-:Y:S02]  /*0440*/  SGXT.U32 R8, R11, 0x4 ;  /* 0x000000040b08781a */ /* 0x000fe40000000000 */
[----:B------:R-:W-:Y:S02]  /*0450*/  SHF.R.U32.HI R9, RZ, 0x2, R10 ;  /* 0x00000002ff097819 */ /* 0x000fe4000001160a */
[----:B------:R-:W-:Y:S02]  /*0460*/  LOP3.LUT R2, R2, 0x300, RZ, 0xc0, !PT ;  /* 0x0000030002027812 */ /* 0x000fe400078ec0ff */
[----:B------:R-:W-:Y:S01]  /*0470*/  LOP3.LUT R3, R8, R9, RZ, 0xfc, !PT ;  /* 0x0000000908037212 */ /* 0x000fe200078efcff */
[----:B------:R-:W-:-:S03]  /*0480*/  UPRMT UR4, UR5, 0x654, UR4 ;  /* 0x0000065405047896 */ /* 0x000fc60008000004 */
[----:B------:R-:W-:-:S04]  /*0490*/  LOP3.LUT R3, R3, R2, RZ, 0xfc, !PT ;  /* 0x0000000203037212 */ /* 0x000fc800078efcff */
[----:B------:R-:W-:-:S04]  /*04a0*/  LEA.HI R3, R2, R3, RZ, 0x1a ;  /* 0x0000000302037211 */ /* 0x000fc800078fd0ff */
[----:B------:R-:W-:Y:S01]  /*04b0*/  LEA R12, R3, UR4, 0x2 ;  /* 0x00000004030c7c11 */ /* 0x000fe2000f8e10ff */
[----:B------:R-:W-:Y:S01]  /*04c0*/  IMAD.SHL.U32 R8, R13, 0x4, RZ ;  /* 0x000000040d087824 */ /* 0x000fe200078e00ff */
[----:B------:R-:W-:-:S04]  /*04d0*/  SHF.R.U32.HI R2, RZ, 0x4, R13 ;  /* 0x00000004ff027819 */ /* 0x000fc8000001160d */
[----:B------:R-:W-:Y:S02]  /*04e0*/  LOP3.LUT R8, R8, 0x1fc, RZ, 0xc0, !PT ;  /* 0x000001fc08087812 */ /* 0x000fe400078ec0ff */
[----:B------:R-:W-:Y:S01]  /*04f0*/  LOP3.LUT R3, R2, 0x4, RZ, 0xc0, !PT ;  /* 0x0000000402037812 */ /* 0x000fe200078ec0ff */
[----:B------:R-:W-:-:S04]  /*0500*/  IMAD.SHL.U32 R2, R15, 0x4, RZ ;  /* 0x000000040f027824 */ /* 0x000fc800078e00ff */
[----:B------:R-:W-:-:S05]  /*0510*/  IMAD.IADD R3, R8, 0x1, R3 ;  /* 0x0000000108037824 */ /* 0x000fca00078e0203 */
[----:B------:R-:W-:Y:S02]  /*0520*/  LEA R4, R3, UR4, 0x2 ;  /* 0x0000000403047c11 */ /* 0x000fe4000f8e10ff */
[----:B------:R-:W-:-:S04]  /*0530*/  LOP3.LUT R3, R2, 0xfc, RZ, 0xc0, !PT ;  /* 0x000000fc02037812 */ /* 0x000fc800078ec0ff */
[----:B------:R-:W-:Y:S02]  /*0540*/  PRMT R14, R3, 0x6540, R14 ;  /* 0x00006540030e7816 */ /* 0x000fe4000000000e */
[----:B------:R-:W0:Y:S03]  /*0550*/  LDC.64 R2, c[0x0][0x218] ;  /* 0x00008600ff027b82 */ /* 0x000e260000000a00 */
[----:B------:R-:W-:Y:S01]  /*0560*/  IMAD.HI R9, R14, 0x2aaaaaab, RZ ;  /* 0x2aaaaaab0e097827 */ /* 0x000fe200078e02ff */
[----:B------:R-:W-:-:S04]  /*0570*/  SHF.R.U32.HI R15, RZ, 0x6, R15 ;  /* 0x00000006ff0f7819 */ /* 0x000fc8000001160f */
[----:B------:R-:W-:-:S04]  /*0580*/  SHF.R.U32.HI R10, RZ, 0x1f, R9 ;  /* 0x0000001fff0a7819 */ /* 0x000fc80000011609 */
[----:B------:R-:W-:Y:S02]  /*0590*/  LEA.HI.SX32 R11, R9, R10, 0x1a ;  /* 0x0000000a090b7211 */ /* 0x000fe400078fd2ff */
[----:B------:R-:W-:Y:S02]  /*05a0*/  SGXT.U32 R9, R15, 0x1 ;  /* 0x000000010f09781a */ /* 0x000fe40000000000 */
[----:B------:R-:W-:Y:S02]  /*05b0*/  LOP3.LUT R10, R8, 0x200, RZ, 0xfc, !PT ;  /* 0x00000200080a7812 */ /* 0x000fe400078efcff */
[----:B------:R-:W-:Y:S01]  /*05c0*/  LOP3.LUT R9, R0, R9, RZ, 0xfc, !PT ;  /* 0x0000000900097212 */ /* 0x000fe200078efcff */
[C---:B------:R-:W-:Y:S01]  /*05d0*/  IMAD R0, R11.reuse, -0x180, R14 ;  /* 0xfffffe800b007824 */ /* 0x040fe200078e020e */
[----:B------:R-:W-:Y:S02]  /*05e0*/  ISETP.GE.AND P0, PT, R14, 0x24000, PT ;  /* 0x000240000e00780c */ /* 0x000fe40003f06270 */
[----:B------:R-:W-:Y:S01]  /*05f0*/  SHF.R.U32.HI R10, RZ, 0x6, R10 ;  /* 0x00000006ff0a7819 */ /* 0x000fe2000001160a */
[----:B------:R-:W-:Y:S01]  /*0600*/  IMAD R0, R11, 0x480, R0 ;  /* 0x000004800b007824 */ /* 0x000fe200078e0200 */
[----:B------:R-:W-:-:S02]  /*0610*/  ISETP.LT.AND P1, PT, R9, 0x3, !P0 ;  /* 0x000000030900780c */ /* 0x000fc40004721270 */
[----:B------:R-:W-:Y:S01]  /*0620*/  LOP3.LUT R13, R10, 0xc, RZ, 0xc0, !PT ;  /* 0x0000000c0a0d7812 */ /* 0x000fe200078ec0ff */
[----:B------:R-:W-:-:S04]  /*0630*/  IMAD R11, R9, 0x180, R0 ;  /* 0x00000180090b7824 */ /* 0x000fc800078e0200 */
[----:B------:R-:W-:-:S05]  /*0640*/  IMAD.IADD R13, R8, 0x1, R13 ;  /* 0x00000001080d7824 */ /* 0x000fca00078e020d */
[----:B------:R-:W-:Y:S01]  /*0650*/  LEA R13, R13, UR4, 0x2 ;  /* 0x000000040d0d7c11 */ /* 0x000fe2000f8e10ff */
[----:B--2---:R-:W-:Y:S04]  /*0660*/  STS [R12+0x80], R18 ;  /* 0x000080120c007388 */ /* 0x004fe80000000800 */
[----:B---3--:R-:W-:Y:S04]  /*0670*/  STS [R12], R24 ;  /* 0x000000180c007388 */ /* 0x008fe80000000800 */
[----:B----4-:R-:W-:Y:S04]  /*0680*/  STS [R12+0x180], R19 ;  /* 0x000180130c007388 */ /* 0x010fe80000000800 */
[----:B-----5:R-:W-:Y:S04]  /*0690*/  STS [R12+0x100], R20 ;  /* 0x000100140c007388 */ /* 0x020fe80000000800 */
[----:B------:R-:W-:Y:S04]  /*06a0*/  STS [R12+0x200], R21 ;  /* 0x000200150c007388 */ /* 0x000fe80000000800 */
[----:B------:R-:W-:Y:S04]  /*06b0*/  STS [R12+0x280], R22 ;  /* 0x000280160c007388 */ /* 0x000fe80000000800 */
[----:B------:R-:W-:Y:S04]  /*06c0*/  STS [R12+0x300], R23 ;  /* 0x000300170c007388 */ /* 0x000fe80000000800 */
[----:B------:R1:W-:Y:S01]  /*06d0*/  STS [R12+0x380], R25 ;  /* 0x000380190c007388 */ /* 0x0003e20000000800 */
[----:B------:R-:W-:Y:S06]  /*06e0*/  BAR.SYNC.DEFER_BLOCKING 0x0 ;  /* 0x0000000000007b1d */ /* 0x000fec0000010000 */
[----:B------:R-:W2:Y:S01]  /*06f0*/  LDS.128 R4, [R4] ;  /* 0x0000000004047984 */ /* 0x000ea20000000c00 */
[----:B-1----:R-:W-:-:S04]  /*0700*/  LOP3.LUT R12, R9, 0x2, RZ, 0xfc, !PT ;  /* 0x00000002090c7812 */ /* 0x002fc800078efcff */
[----:B------:R-:W-:Y:S01]  /*0710*/  ISETP.LT.AND P0, PT, R12, 0x3, !P0 ;  /* 0x000000030c00780c */ /* 0x000fe20004701270 */
[----:B0-----:R-:W-:-:S05]  /*0720*/  IMAD.WIDE R8, R11, 0x4, R2 ;  /* 0x000000040b087825 */ /* 0x001fca00078e0202 */
[----:B--2---:R0:W-:Y:S07]  /*0730*/  @P1 STG.E.128 desc[UR6][R8.64], R4 ;  /* 0x0000000408001986 */ /* 0x0041ee000c101d06 */
[----:B0-----:R-:W-:Y:S05]  /*0740*/  @!P0 EXIT ;  /* 0x000000000000894d */ /* 0x001fea0003800000 */
[----:B------:R-:W0:Y:S01]  /*0750*/  LDS.128 R12, [R13+0x800] ;  /* 0x000800000d0c7984 */ /* 0x000e220000000c00 */
[----:B------:R-:W-:-:S04]  /*0760*/  VIADD R11, R11, 0x300 ;  /* 0x000003000b0b7836 */ /* 0x000fc80000000000 */
[----:B------:R-:W-:-:S05]  /*0770*/  IMAD.WIDE R2, R11, 0x4, R2 ;  /* 0x000000040b027825 */ /* 0x000fca00078e0202 */
[----:B0-----:R-:W-:Y:S01]  /*0780*/  STG.E.128 desc[UR6][R2.64], R12 ;  /* 0x0000000c02007986 */ /* 0x001fe2000c101d06 */
[----:B------:R-:W-:Y:S05]  /*0790*/  EXIT ;  /* 0x000000000000794d */ /* 0x000fea0003800000 */
.L_x_0:
[----:B------:R-:W-:-:S00]  /*07a0*/  BRA `(.L_x_0) ;  /* 0xfffffffc00fc7947 */ /* 0x000fc0000383ffff */
[----:B------:R-:W-:-:S00]  /*07b0*/  NOP ;  /* 0x0000000000007918 */ /* 0x000fc00000000000 */
        /* <DEDUP_REMOVED lines=12> */
.L_x_1:


//--------------------- .nv.shared.triton_poi_fused_1 --------------------------
	.section	.nv.shared.triton_poi_fused_1,"aw",@nobits
	.sectionflags	@""
	.align	16
	.zero		1024


//--------------------- .nv.constant0.triton_poi_fused_1 --------------------------
	.section	.nv.constant0.triton_poi_fused_1,"a",@progbits
	.sectionflags	@""
	.align	4
.nv.constant0.triton_poi_fused_1:
	.zero		552
